	.headerflags	@"EF_CUDA_TEXMODE_UNIFIED EF_CUDA_64BIT_ADDRESS EF_CUDA_ACCELERATORS EF_CUDA_SM90 EF_CUDA_VIRTUAL_SM(EF_CUDA_SM90)"
	.elftype	@"ET_EXEC"


//--------------------- .nv.info                  --------------------------
	.section	.nv.info,"",@"SHT_CUDA_INFO"
	.align	4


	//----- nvinfo : EIATTR_REGCOUNT
	.align		4
        /*0000*/ 	.byte	0x04, 0x2f
        /*0002*/ 	.short	(.L_3 - .L_2)
	.align		4
.L_2:
        /*0004*/ 	.word	index@(triton_poi_fused__native_batch_norm_legit_no_training_convolution_relu_11)
        /*0008*/ 	.word	0x0000001a


	//----- nvinfo : EIATTR_MIN_STACK_SIZE
	.align		4
.L_3:
        /*000c*/ 	.byte	0x04, 0x12
        /*000e*/ 	.short	(.L_5 - .L_4)
	.align		4
.L_4:
        /*0010*/ 	.word	index@(triton_poi_fused__native_batch_norm_legit_no_training_convolution_relu_11)
        /*0014*/ 	.word	0x00000000


	//----- nvinfo : EIATTR_FRAME_SIZE
	.align		4
.L_5:
        /*0018*/ 	.byte	0x04, 0x11
        /*001a*/ 	.short	(.L_7 - .L_6)
	.align		4
.L_6:
        /*001c*/ 	.word	index@(triton_poi_fused__native_batch_norm_legit_no_training_convolution_relu_11)
        /*0020*/ 	.word	0x00000000


	//----- nvinfo : EIATTR_MIN_STACK_SIZE
	.align		4
.L_7:
        /*0024*/ 	.byte	0x04, 0x12
        /*0026*/ 	.short	(.L_9 - .L_8)
	.align		4
.L_8:
        /*0028*/ 	.word	index@(triton_poi_fused__native_batch_norm_legit_no_training_convolution_relu_11)
        /*002c*/ 	.word	0x00000000
.L_9:


//--------------------- .nv.info.triton_poi_fused__native_batch_norm_legit_no_training_convolution_relu_11 --------------------------
	.section	.nv.info.triton_poi_fused__native_batch_norm_legit_no_training_convolution_relu_11,"",@"SHT_CUDA_INFO"
	.sectionflags	@""
	.align	4


	//----- nvinfo : EIATTR_CUDA_API_VERSION
	.align		4
        /*0000*/ 	.byte	0x04, 0x37
        /*0002*/ 	.short	(.L_11 - .L_10)
.L_10:
        /*0004*/ 	.word	0x0000007c


	//----- nvinfo : EIATTR_KPARAM_INFO
	.align		4
.L_11:
        /*0008*/ 	.byte	0x04, 0x17
        /*000a*/ 	.short	(.L_13 - .L_12)
.L_12:
        /*000c*/ 	.word	0x00000000
        /*0010*/ 	.short	0x0007
        /*0012*/ 	.short	0x0038
        /*0014*/ 	.byte	0x00, 0xf0, 0x11, 0x00


	//----- nvinfo : EIATTR_KPARAM_INFO
	.align		4
.L_13:
        /*0018*/ 	.byte	0x04, 0x17
        /*001a*/ 	.short	(.L_15 - .L_14)
.L_14:
        /*001c*/ 	.word	0x00000000
        /*0020*/ 	.short	0x0006
        /*0022*/ 	.short	0x0030
        /*0024*/ 	.byte	0x00, 0xf4, 0x21, 0x00


	//----- nvinfo : EIATTR_KPARAM_INFO
	.align		4
.L_15:
        /*0028*/ 	.byte	0x04, 0x17
        /*002a*/ 	.short	(.L_17 - .L_16)
.L_16:
        /*002c*/ 	.word	0x00000000
        /*0030*/ 	.short	0x0005
        /*0032*/ 	.short	0x0028
        /*0034*/ 	.byte	0x00, 0xf4, 0x21, 0x00


	//----- nvinfo : EIATTR_KPARAM_INFO
	.align		4
.L_17:
        /*0038*/ 	.byte	0x04, 0x17
        /*003a*/ 	.short	(.L_19 - .L_18)
.L_18:
        /*003c*/ 	.word	0x00000000
        /*0040*/ 	.short	0x0004
        /*0042*/ 	.short	0x0020
        /*0044*/ 	.byte	0x00, 0xf4, 0x21, 0x00


	//----- nvinfo : EIATTR_KPARAM_INFO
	.align		4
.L_19:
        /*0048*/ 	.byte	0x04, 0x17
        /*004a*/ 	.short	(.L_21 - .L_20)
.L_20:
        /*004c*/ 	.word	0x00000000
        /*0050*/ 	.short	0x0003
        /*0052*/ 	.short	0x0018
        /*0054*/ 	.byte	0x00, 0xf4, 0x21, 0x00


	//----- nvinfo : EIATTR_KPARAM_INFO
	.align		4
.L_21:
        /*0058*/ 	.byte	0x04, 0x17
        /*005a*/ 	.short	(.L_23 - .L_22)
.L_22:
        /*005c*/ 	.word	0x00000000
        /*0060*/ 	.short	0x0002
        /*0062*/ 	.short	0x0010
        /*0064*/ 	.byte	0x00, 0xf4, 0x21, 0x00


	//----- nvinfo : EIATTR_KPARAM_INFO
	.align		4
.L_23:
        /*0068*/ 	.byte	0x04, 0x17
        /*006a*/ 	.short	(.L_25 - .L_24)
.L_24:
        /*006c*/ 	.word	0x00000000
        /*0070*/ 	.short	0x0001
        /*0072*/ 	.short	0x0008
        /*0074*/ 	.byte	0x00, 0xf4, 0x21, 0x00


	//----- nvinfo : EIATTR_KPARAM_INFO
	.align		4
.L_25:
        /*0078*/ 	.byte	0x04, 0x17
        /*007a*/ 	.short	(.L_27 - .L_26)
.L_26:
        /*007c*/ 	.word	0x00000000
        /*0080*/ 	.short	0x0000
        /*0082*/ 	.short	0x0000
        /*0084*/ 	.byte	0x00, 0xf4, 0x21, 0x00


	//----- nvinfo : EIATTR_SPARSE_MMA_MASK
	.align		4
.L_27:
        /*0088*/ 	.byte	0x03, 0x50
        /*008a*/ 	.short	0x0000


	//----- nvinfo : EIATTR_MAXREG_COUNT
	.align		4
        /*008c*/ 	.byte	0x03, 0x1b
        /*008e*/ 	.short	0x00ff


	//----- nvinfo : EIATTR_EXIT_INSTR_OFFSETS
	.align		4
        /*0090*/ 	.byte	0x04, 0x1c
        /*0092*/ 	.short	(.L_29 - .L_28)


	//   ....[0]....
.L_28:
        /*0094*/ 	.word	0x00000510


	//   ....[1]....
        /*0098*/ 	.word	0x00000530


	//----- nvinfo : EIATTR_REQNTID
	.align		4
.L_29:
        /*009c*/ 	.byte	0x04, 0x10
        /*009e*/ 	.short	(.L_31 - .L_30)
.L_30:
        /*00a0*/ 	.word	0x00000080
        /*00a4*/ 	.word	0x00000001
        /*00a8*/ 	.word	0x00000001


	//----- nvinfo : EIATTR_CBANK_PARAM_SIZE
	.align		4
.L_31:
        /*00ac*/ 	.byte	0x03, 0x19
        /*00ae*/ 	.short	0x003c


	//----- nvinfo : EIATTR_PARAM_CBANK
	.align		4
        /*00b0*/ 	.byte	0x04, 0x0a
        /*00b2*/ 	.short	(.L_33 - .L_32)
	.align		4
.L_32:
        /*00b4*/ 	.word	index@(.nv.constant0.triton_poi_fused__native_batch_norm_legit_no_training_convolution_relu_11)
        /*00b8*/ 	.short	0x0210
        /*00ba*/ 	.short	0x003c


	//----- nvinfo : EIATTR_SW_WAR
	.align		4
.L_33:
        /*00bc*/ 	.byte	0x04, 0x36
        /*00be*/ 	.short	(.L_35 - .L_34)
.L_34:
        /*00c0*/ 	.word	0x00000008
.L_35:


//--------------------- .nv.callgraph             --------------------------
	.section	.nv.callgraph,"",@"SHT_CUDA_CALLGRAPH"
	.align	4
	.sectionentsize	8
	.align		4
        /*0000*/ 	.word	0x00000000
	.align		4
        /*0004*/ 	.word	0xffffffff
	.align		4
        /*0008*/ 	.word	0x00000000
	.align		4
        /*000c*/ 	.word	0xfffffffe
	.align		4
        /*0010*/ 	.word	0x00000000
	.align		4
        /*0014*/ 	.word	0xfffffffd
	.align		4
        /*0018*/ 	.word	0x00000000
	.align		4
        /*001c*/ 	.word	0xfffffffc


//--------------------- .nv.constant4             --------------------------
	.section	.nv.constant4,"a",@progbits
	.align	8
	.align		8
.nv.constant4:
        /*0000*/ 	.dword	_$_str
	.align		8
        /*0008*/ 	.dword	_$_str_$_2


//--------------------- .text.triton_poi_fused__native_batch_norm_legit_no_training_convolution_relu_11 --------------------------
	.section	.text.triton_poi_fused__native_batch_norm_legit_no_training_convolution_relu_11,"ax",@progbits
	.align	128
        .global         triton_poi_fused__native_batch_norm_legit_no_training_convolution_relu_11
        .type           triton_poi_fused__native_batch_norm_legit_no_training_convolution_relu_11,@function
        .size           triton_poi_fused__native_batch_norm_legit_no_training_convolution_relu_11,(.L_x_1 - triton_poi_fused__native_batch_norm_legit_no_training_convolution_relu_11)
        .other          triton_poi_fused__native_batch_norm_legit_no_training_convolution_relu_11,@"STO_CUDA_ENTRY STV_DEFAULT"
triton_poi_fused__native_batch_norm_legit_no_training_convolution_relu_11:
.text.triton_poi_fused__native_batch_norm_legit_no_training_convolution_relu_11:
[----:B------:R-:W0:Y:S01]  /*0000*/  LDC R1, c[0x0][0x28] ;  /* 0x00000a00ff017b82 */ /* 0x000e220000000800 */
[----:B------:R-:W1:Y:S01]  /*0010*/  S2R R0, SR_TID.X ;  /* 0x0000000000007919 */ /* 0x000e620000002100 */
[----:B------:R-:W-:Y:S01]  /*0020*/  CS2R R16, SRZ ;  /* 0x0000000000107805 */ /* 0x000fe2000001ff00 */
[----:B------:R-:W-:-:S05]  /*0030*/  ULDC.64 UR4, c[0x0][0x208] ;  /* 0x0000820000047ab9 */ /* 0x000fca0000000a00 */
[----:B------:R-:W2:Y:S01]  /*0040*/  LDC.64 R14, c[0x0][0x218] ;  /* 0x00008600ff0e7b82 */ /* 0x000ea20000000a00 */
[----:B------:R-:W3:Y:S07]  /*0050*/  S2R R5, SR_CTAID.X ;  /* 0x0000000000057919 */ /* 0x000eee0000002500 */
[----:B------:R-:W4:Y:S08]  /*0060*/  LDC.64 R22, c[0x0][0x210] ;  /* 0x00008400ff167b82 */ /* 0x000f300000000a00 */
[----:B------:R-:W5:Y:S08]  /*0070*/  LDC.64 R20, c[0x0][0x220] ;  /* 0x00008800ff147b82 */ /* 0x000f700000000a00 */
[----:B------:R-:W2:Y:S01]  /*0080*/  LDC.64 R8, c[0x0][0x230] ;  /* 0x00008c00ff087b82 */ /* 0x000ea20000000a00 */
[----:B-1----:R-:W-:-:S07]  /*0090*/  IMAD.SHL.U32 R0, R0, 0x2, RZ ;  /* 0x0000000200007824 */ /* 0x002fce00078e00ff */
[----:B------:R-:W1:Y:S01]  /*00a0*/  LDC.64 R6, c[0x0][0x238] ;  /* 0x00008e00ff067b82 */ /* 0x000e620000000a00 */
[----:B---3--:R-:W-:Y:S02]  /*00b0*/  SHF.R.S32.HI R3, RZ, 0x17, R5 ;  /* 0x00000017ff037819 */ /* 0x008fe40000011405 */
[----:B------:R-:W-:Y:S02]  /*00c0*/  LOP3.LUT R0, R0, 0xfe, RZ, 0xc0, !PT ;  /* 0x000000fe00007812 */ /* 0x000fe400078ec0ff */
[----:B------:R-:W-:-:S03]  /*00d0*/  SGXT R3, R3, 0x1 ;  /* 0x000000010303781a */ /* 0x000fc60000000200 */
[----:B------:R-:W-:Y:S02]  /*00e0*/  IMAD R0, R5, 0x100, R0 ;  /* 0x0000010005007824 */ /* 0x000fe400078e0200 */
[----:B------:R-:W3:Y:S03]  /*00f0*/  LDC.64 R4, c[0x0][0x228] ;  /* 0x00008a00ff047b82 */ /* 0x000ee60000000a00 */
[----:B------:R-:W-:Y:S02]  /*0100*/  LEA.HI R3, R3, R0, RZ, 0x2 ;  /* 0x0000000003037211 */ /* 0x000fe400078f10ff */
[----:B------:R-:W-:Y:S02]  /*0110*/  ISETP.GE.AND P0, PT, R0, 0x200, PT ;  /* 0x000002000000780c */ /* 0x000fe40003f06270 */
[--C-:B------:R-:W-:Y:S02]  /*0120*/  SHF.R.S32.HI R19, RZ, 0x2, R3.reuse ;  /* 0x00000002ff137819 */ /* 0x100fe40000011403 */
[----:B------:R-:W-:-:S04]  /*0130*/  SHF.R.S32.HI R2, RZ, 0x1f, R3 ;  /* 0x0000001fff027819 */ /* 0x000fc80000011403 */
[----:B------:R-:W-:-:S04]  /*0140*/  LEA.HI R2, R2, R19, RZ, 0x5 ;  /* 0x0000001302027211 */ /* 0x000fc800078f28ff */
[----:B------:R-:W-:-:S04]  /*0150*/  LOP3.LUT R2, R2, 0xffffffe0, RZ, 0xc0, !PT ;  /* 0xffffffe002027812 */ /* 0x000fc800078ec0ff */
[----:B------:R-:W-:-:S05]  /*0160*/  IADD3 R19, R19, -R2, RZ ;  /* 0x8000000213137210 */ /* 0x000fca0007ffe0ff */
[----:B---3--:R-:W-:-:S05]  /*0170*/  IMAD.WIDE R4, R19, 0x4, R4 ;  /* 0x0000000413047825 */ /* 0x008fca00078e0204 */
[----:B------:R-:W3:Y:S04]  /*0180*/  @!P0 LDG.E.EL R16, desc[UR4][R4.64] ;  /* 0x0000000404108981 */ /* 0x000ee8000c2e1900 */
[----:B------:R4:W3:Y:S01]  /*0190*/  @!P0 LDG.E.EL R17, desc[UR4][R4.64] ;  /* 0x0000000404118981 */ /* 0x0008e2000c2e1900 */
[----:B------:R-:W-:Y:S02]  /*01a0*/  CS2R R12, SRZ ;  /* 0x00000000000c7805 */ /* 0x000fe4000001ff00 */
[----:B------:R-:W-:Y:S02]  /*01b0*/  CS2R R10, SRZ ;  /* 0x00000000000a7805 */ /* 0x000fe4000001ff00 */
[----:B------:R-:W-:Y:S01]  /*01c0*/  CS2R R2, SRZ ;  /* 0x0000000000027805 */ /* 0x000fe2000001ff00 */
[----:B--2---:R-:W-:-:S05]  /*01d0*/  IMAD.WIDE R14, R19, 0x4, R14 ;  /* 0x00000004130e7825 */ /* 0x004fca00078e020e */
[----:B------:R-:W2:Y:S01]  /*01e0*/  @!P0 LDG.E.EL R13, desc[UR4][R14.64] ;  /* 0x000000040e0d8981 */ /* 0x000ea2000c2e1900 */
[----:B----4-:R-:W-:-:S03]  /*01f0*/  IMAD.WIDE R4, R0, 0x4, R22 ;  /* 0x0000000400047825 */ /* 0x010fc600078e0216 */
[----:B------:R-:W4:Y:S01]  /*0200*/  @!P0 LDG.E.EL R10, desc[UR4][R14.64] ;  /* 0x000000040e0a8981 */ /* 0x000f22000c2e1900 */
[----:B-----5:R-:W-:-:S03]  /*0210*/  IMAD.WIDE R22, R19, 0x4, R20 ;  /* 0x0000000413167825 */ /* 0x020fc600078e0214 */
[----:B------:R-:W2:Y:S01]  /*0220*/  @!P0 LDG.E.64 R2, desc[UR4][R4.64] ;  /* 0x0000000404028981 */ /* 0x000ea2000c1e1b00 */
[C---:B0-----:R-:W-:Y:S01]  /*0230*/  IMAD.WIDE R8, R19.reuse, 0x4, R8 ;  /* 0x0000000413087825 */ /* 0x041fe200078e0208 */
[----:B------:R-:W-:Y:S02]  /*0240*/  CS2R R20, SRZ ;  /* 0x0000000000147805 */ /* 0x000fe4000001ff00 */
[----:B------:R-:W5:Y:S01]  /*0250*/  @!P0 LDG.E.EL R11, desc[UR4][R22.64] ;  /* 0x00000004160b8981 */ /* 0x000f62000c2e1900 */
[----:B-1----:R-:W-:Y:S01]  /*0260*/  IMAD.WIDE R6, R19, 0x4, R6 ;  /* 0x0000000413067825 */ /* 0x002fe200078e0206 */
[----:B------:R-:W-:Y:S02]  /*0270*/  CS2R R18, SRZ ;  /* 0x0000000000127805 */ /* 0x000fe4000001ff00 */
[----:B------:R-:W2:Y:S04]  /*0280*/  @!P0 LDG.E.EL R12, desc[UR4][R22.64] ;  /* 0x00000004160c8981 */ /* 0x000ea8000c2e1900 */
[----:B------:R-:W2:Y:S04]  /*0290*/  @!P0 LDG.E.EL R20, desc[UR4][R8.64] ;  /* 0x0000000408148981 */ /* 0x000ea8000c2e1900 */
[----:B------:R0:W2:Y:S04]  /*02a0*/  @!P0 LDG.E.EL R21, desc[UR4][R8.64] ;  /* 0x0000000408158981 */ /* 0x0000a8000c2e1900 */
[----:B------:R-:W2:Y:S04]  /*02b0*/  @!P0 LDG.E.EL R19, desc[UR4][R6.64] ;  /* 0x0000000406138981 */ /* 0x000ea8000c2e1900 */
[----:B------:R1:W2:Y:S01]  /*02c0*/  @!P0 LDG.E.EL R18, desc[UR4][R6.64] ;  /* 0x0000000406128981 */ /* 0x0002a2000c2e1900 */
[----:B0-----:R-:W-:Y:S01]  /*02d0*/  HFMA2.MMA R8, -RZ, RZ, 1.625, 0 ;  /* 0x3e800000ff087435 */ /* 0x001fe200000001ff */
[----:B-1----:R-:W0:Y:S02]  /*02e0*/  LDC.64 R6, c[0x0][0x240] ;  /* 0x00009000ff067b82 */ /* 0x002e240000000a00 */
[----:B0-----:R-:W-:-:S04]  /*02f0*/  IMAD.WIDE R6, R0, 0x4, R6 ;  /* 0x0000000400067825 */ /* 0x001fc800078e0206 */
[----:B---3--:R-:W-:Y:S01]  /*0300*/  FADD R16, R16, 9.9999997473787516356e-06 ;  /* 0x3727c5ac10107421 */ /* 0x008fe20000000000 */
[----:B------:R-:W-:-:S03]  /*0310*/  FADD R17, R17, 9.9999997473787516356e-06 ;  /* 0x3727c5ac11117421 */ /* 0x000fc60000000000 */
[----:B------:R-:W0:Y:S08]  /*0320*/  MUFU.SQRT R14, R16 ;  /* 0x00000010000e7308 */ /* 0x000e300000002000 */
[----:B------:R-:W1:Y:S01]  /*0330*/  MUFU.SQRT R15, R17 ;  /* 0x00000011000f7308 */ /* 0x000e620000002000 */
[C---:B0-----:R-:W-:Y:S02]  /*0340*/  FSETP.GT.AND P1, PT, R14.reuse, 8.50705917302346158658e+37, PT ;  /* 0x7e8000000e00780b */ /* 0x041fe40003f24000 */
[----:B------:R-:W-:-:S02]  /*0350*/  FSETP.GEU.AND P3, PT, R14, 1.175494350822287508e-38, PT ;  /* 0x008000000e00780b */ /* 0x000fc40003f6e000 */
[C---:B-1----:R-:W-:Y:S02]  /*0360*/  FSETP.GT.AND P2, PT, R15.reuse, 8.50705917302346158658e+37, PT ;  /* 0x7e8000000f00780b */ /* 0x042fe40003f44000 */
[----:B------:R-:W-:-:S07]  /*0370*/  FSETP.GEU.AND P4, PT, R15, 1.175494350822287508e-38, PT ;  /* 0x008000000f00780b */ /* 0x000fce0003f8e000 */
[----:B------:R-:W-:-:S04]  /*0380*/  @P1 FMUL R14, R14, 0.25 ;  /* 0x3e8000000e0e1820 */ /* 0x000fc80000400000 */
[----:B------:R-:W-:Y:S01]  /*0390*/  @!P3 FMUL R14, R14, 16777216 ;  /* 0x4b8000000e0eb820 */ /* 0x000fe20000400000 */
[----:B------:R-:W-:-:S04]  /*03a0*/  @P2 FMUL R15, R15, 0.25 ;  /* 0x3e8000000f0f2820 */ /* 0x000fc80000400000 */
[----:B------:R-:W-:Y:S01]  /*03b0*/  @!P4 FMUL R15, R15, 16777216 ;  /* 0x4b8000000f0fc820 */ /* 0x000fe20000400000 */
[----:B------:R-:W0:Y:S01]  /*03c0*/  MUFU.RCP R14, R14 ;  /* 0x0000000e000e7308 */ /* 0x000e220000001000 */
[----:B------:R-:W-:-:S07]  /*03d0*/  FSEL R9, R8, 1, P1 ;  /* 0x3f80000008097808 */ /* 0x000fce0000800000 */
[----:B------:R-:W1:Y:S01]  /*03e0*/  MUFU.RCP R15, R15 ;  /* 0x0000000f000f7308 */ /* 0x000e620000001000 */
[----:B------:R-:W-:Y:S01]  /*03f0*/  FSEL R8, R8, 1, P2 ;  /* 0x3f80000008087808 */ /* 0x000fe20001000000 */
[----:B------:R-:W-:Y:S01]  /*0400*/  @!P3 FMUL R9, R9, 16777216 ;  /* 0x4b8000000909b820 */ /* 0x000fe20000400000 */
[----:B--2---:R-:W-:Y:S01]  /*0410*/  FADD R2, R13, R2 ;  /* 0x000000020d027221 */ /* 0x004fe20000000000 */
[----:B----4-:R-:W-:Y:S02]  /*0420*/  FADD R3, R10, R3 ;  /* 0x000000030a037221 */ /* 0x010fe40000000000 */
[----:B------:R-:W-:Y:S01]  /*0430*/  @!P4 FMUL R8, R8, 16777216 ;  /* 0x4b8000000808c820 */ /* 0x000fe20000400000 */
[----:B0-----:R-:W-:Y:S01]  /*0440*/  FMUL R14, R14, R9 ;  /* 0x000000090e0e7220 */ /* 0x001fe20000400000 */
[----:B-----5:R-:W-:Y:S01]  /*0450*/  FADD R11, R2, -R11 ;  /* 0x8000000b020b7221 */ /* 0x020fe20000000000 */
[----:B------:R-:W-:Y:S01]  /*0460*/  FADD R12, R3, -R12 ;  /* 0x8000000c030c7221 */ /* 0x000fe20000000000 */
[----:B-1----:R-:W-:-:S02]  /*0470*/  FMUL R9, R15, R8 ;  /* 0x000000080f097220 */ /* 0x002fc40000400000 */
[----:B------:R-:W-:Y:S02]  /*0480*/  FMUL R14, R11, R14 ;  /* 0x0000000e0b0e7220 */ /* 0x000fe40000400000 */
[----:B------:R-:W-:Y:S02]  /*0490*/  FMUL R9, R12, R9 ;  /* 0x000000090c097220 */ /* 0x000fe40000400000 */
[----:B------:R-:W-:Y:S02]  /*04a0*/  FFMA R14, R14, R20, R19 ;  /* 0x000000140e0e7223 */ /* 0x000fe40000000013 */
[----:B------:R-:W-:Y:S01]  /*04b0*/  FFMA R9, R9, R21, R18 ;  /* 0x0000001509097223 */ /* 0x000fe20000000012 */
[----:B------:R0:W-:Y:S02]  /*04c0*/  @!P0 STG.E.64 desc[UR4][R4.64], R2 ;  /* 0x0000000204008986 */ /* 0x0001e4000c101b04 */
[----:B------:R-:W-:Y:S02]  /*04d0*/  FSETP.GEU.AND P1, PT, R14, RZ, PT ;  /* 0x000000ff0e00720b */ /* 0x000fe40003f2e000 */
[----:B------:R-:W-:-:S02]  /*04e0*/  FSETP.GEU.AND P2, PT, R9, RZ, PT ;  /* 0x000000ff0900720b */ /* 0x000fc40003f4e000 */
[----:B------:R-:W-:Y:S02]  /*04f0*/  FSEL R8, R14, RZ, P1 ;  /* 0x000000ff0e087208 */ /* 0x000fe40000800000 */
[----:B------:R-:W-:Y:S01]  /*0500*/  FSEL R9, R9, RZ, P2 ;  /* 0x000000ff09097208 */ /* 0x000fe20001000000 */
[----:B0-----:R-:W-:Y:S08]  /*0510*/  @P0 EXIT ;  /* 0x000000000000094d */ /* 0x001ff00003800000 */
[----:B------:R-:W-:Y:S01]  /*0520*/  STG.E.64 desc[UR4][R6.64], R8 ;  /* 0x0000000806007986 */ /* 0x000fe2000c101b04 */
[----:B------:R-:W-:Y:S05]  /*0530*/  EXIT ;  /* 0x000000000000794d */ /* 0x000fea0003800000 */
.L_x_0:
[----:B------:R-:W-:-:S00]  /*0540*/  BRA `(.L_x_0) ;  /* 0xfffffffc00fc7947 */ /* 0x000fc0000383ffff */
[----:B------:R-:W-:-:S00]  /*0550*/  NOP ;  /* 0x0000000000007918 */ /* 0x000fc00000000000 */
        /* <DEDUP_REMOVED lines=10> */
.L_x_1:


//--------------------- .nv.global.init           --------------------------
	.section	.nv.global.init,"aw",@progbits
.nv.global.init:
	.type		_$_str,@object
	.size		_$_str,(_$_str_$_2 - _$_str)
_$_str:
        /*0000*/ 	.byte	0x5f, 0x5f, 0x43, 0x55, 0x44, 0x41, 0x5f, 0x46, 0x54, 0x5a, 0x00
	.type		_$_str_$_2,@object
	.size		_$_str_$_2,(.L_1 - _$_str_$_2)
_$_str_$_2:
        /*000b*/ 	.byte	0x5f, 0x5f, 0x43, 0x55, 0x44, 0x41, 0x5f, 0x50, 0x52, 0x45, 0x43, 0x5f, 0x53, 0x51, 0x52, 0x54
        /*001b*/ 	.byte	0x00
.L_1:


//--------------------- .nv.constant0.triton_poi_fused__native_batch_norm_legit_no_training_convolution_relu_11 --------------------------
	.section	.nv.constant0.triton_poi_fused__native_batch_norm_legit_no_training_convolution_relu_11,"a",@progbits
	.sectionflags	@""
	.align	4
.nv.constant0.triton_poi_fused__native_batch_norm_legit_no_training_convolution_relu_11:
	.zero		588
